//
// Generated by NVIDIA NVVM Compiler
//
// Compiler Build ID: CL-36424714
// Cuda compilation tools, release 13.0, V13.0.88
// Based on NVVM 20.0.0
//

.version 9.0
.target sm_100
.address_size 64

	// .globl	default_function_kernel_1

.visible .entry default_function_kernel_1(
	.param .u64 .ptr .align 1 default_function_kernel_1_param_0,
	.param .u64 .ptr .align 1 default_function_kernel_1_param_1
)
.maxntid 12
{
	.reg .b32 	%r<2>;
	.reg .b32 	%f<3>;
	.reg .b64 	%rd<8>;

	ld.param.u64 	%rd1, [default_function_kernel_1_param_0];
	ld.param.u64 	%rd2, [default_function_kernel_1_param_1];
	cvta.to.global.u64 	%rd3, %rd1;
	cvta.to.global.u64 	%rd4, %rd2;
	mov.u32 	%r1, %tid.x;
	mul.wide.u32 	%rd5, %r1, 4;
	add.s64 	%rd6, %rd4, %rd5;
	ld.global.nc.f32 	%f1, [%rd6];
	mul.f32 	%f2, %f1, 0f3CC30C2F;
	add.s64 	%rd7, %rd3, %rd5;
	st.global.f32 	[%rd7], %f2;
	ret;

}
	// .globl	default_function_kernel
.visible .entry default_function_kernel(
	.param .u64 .ptr .align 1 default_function_kernel_param_0,
	.param .u64 .ptr .align 1 default_function_kernel_param_1
)
.maxntid 12
{
	.reg .b32 	%r<3>;
	.reg .b32 	%f<85>;
	.reg .b64 	%rd<9>;

	ld.param.u64 	%rd1, [default_function_kernel_param_0];
	ld.param.u64 	%rd2, [default_function_kernel_param_1];
	cvta.to.global.u64 	%rd3, %rd2;
	cvta.to.global.u64 	%rd4, %rd1;
	mov.u32 	%r1, %tid.x;
	mul.wide.u32 	%rd5, %r1, 4;
	add.s64 	%rd6, %rd4, %rd5;
	mul.lo.s32 	%r2, %r1, 42;
	mul.wide.u32 	%rd7, %r2, 4;
	add.s64 	%rd8, %rd3, %rd7;
	ld.global.nc.f32 	%f1, [%rd8];
	add.f32 	%f2, %f1, 0f00000000;
	ld.global.nc.f32 	%f3, [%rd8+4];
	add.f32 	%f4, %f2, %f3;
	ld.global.nc.f32 	%f5, [%rd8+8];
	add.f32 	%f6, %f4, %f5;
	ld.global.nc.f32 	%f7, [%rd8+12];
	add.f32 	%f8, %f6, %f7;
	ld.global.nc.f32 	%f9, [%rd8+16];
	add.f32 	%f10, %f8, %f9;
	ld.global.nc.f32 	%f11, [%rd8+20];
	add.f32 	%f12, %f10, %f11;
	ld.global.nc.f32 	%f13, [%rd8+24];
	add.f32 	%f14, %f12, %f13;
	ld.global.nc.f32 	%f15, [%rd8+28];
	add.f32 	%f16, %f14, %f15;
	ld.global.nc.f32 	%f17, [%rd8+32];
	add.f32 	%f18, %f16, %f17;
	ld.global.nc.f32 	%f19, [%rd8+36];
	add.f32 	%f20, %f18, %f19;
	ld.global.nc.f32 	%f21, [%rd8+40];
	add.f32 	%f22, %f20, %f21;
	ld.global.nc.f32 	%f23, [%rd8+44];
	add.f32 	%f24, %f22, %f23;
	ld.global.nc.f32 	%f25, [%rd8+48];
	add.f32 	%f26, %f24, %f25;
	ld.global.nc.f32 	%f27, [%rd8+52];
	add.f32 	%f28, %f26, %f27;
	ld.global.nc.f32 	%f29, [%rd8+56];
	add.f32 	%f30, %f28, %f29;
	ld.global.nc.f32 	%f31, [%rd8+60];
	add.f32 	%f32, %f30, %f31;
	ld.global.nc.f32 	%f33, [%rd8+64];
	add.f32 	%f34, %f32, %f33;
	ld.global.nc.f32 	%f35, [%rd8+68];
	add.f32 	%f36, %f34, %f35;
	ld.global.nc.f32 	%f37, [%rd8+72];
	add.f32 	%f38, %f36, %f37;
	ld.global.nc.f32 	%f39, [%rd8+76];
	add.f32 	%f40, %f38, %f39;
	ld.global.nc.f32 	%f41, [%rd8+80];
	add.f32 	%f42, %f40, %f41;
	ld.global.nc.f32 	%f43, [%rd8+84];
	add.f32 	%f44, %f42, %f43;
	ld.global.nc.f32 	%f45, [%rd8+88];
	add.f32 	%f46, %f44, %f45;
	ld.global.nc.f32 	%f47, [%rd8+92];
	add.f32 	%f48, %f46, %f47;
	ld.global.nc.f32 	%f49, [%rd8+96];
	add.f32 	%f50, %f48, %f49;
	ld.global.nc.f32 	%f51, [%rd8+100];
	add.f32 	%f52, %f50, %f51;
	ld.global.nc.f32 	%f53, [%rd8+104];
	add.f32 	%f54, %f52, %f53;
	ld.global.nc.f32 	%f55, [%rd8+108];
	add.f32 	%f56, %f54, %f55;
	ld.global.nc.f32 	%f57, [%rd8+112];
	add.f32 	%f58, %f56, %f57;
	ld.global.nc.f32 	%f59, [%rd8+116];
	add.f32 	%f60, %f58, %f59;
	ld.global.nc.f32 	%f61, [%rd8+120];
	add.f32 	%f62, %f60, %f61;
	ld.global.nc.f32 	%f63, [%rd8+124];
	add.f32 	%f64, %f62, %f63;
	ld.global.nc.f32 	%f65, [%rd8+128];
	add.f32 	%f66, %f64, %f65;
	ld.global.nc.f32 	%f67, [%rd8+132];
	add.f32 	%f68, %f66, %f67;
	ld.global.nc.f32 	%f69, [%rd8+136];
	add.f32 	%f70, %f68, %f69;
	ld.global.nc.f32 	%f71, [%rd8+140];
	add.f32 	%f72, %f70, %f71;
	ld.global.nc.f32 	%f73, [%rd8+144];
	add.f32 	%f74, %f72, %f73;
	ld.global.nc.f32 	%f75, [%rd8+148];
	add.f32 	%f76, %f74, %f75;
	ld.global.nc.f32 	%f77, [%rd8+152];
	add.f32 	%f78, %f76, %f77;
	ld.global.nc.f32 	%f79, [%rd8+156];
	add.f32 	%f80, %f78, %f79;
	ld.global.nc.f32 	%f81, [%rd8+160];
	add.f32 	%f82, %f80, %f81;
	ld.global.nc.f32 	%f83, [%rd8+164];
	add.f32 	%f84, %f82, %f83;
	st.global.f32 	[%rd6], %f84;
	ret;

}


// ===== COMPILED SASS (sm_100) =====

	.target	sm_100

	.elftype	@"ET_EXEC"


//--------------------- .note.nv.tkinfo           --------------------------
	.section	.note.nv.tkinfo,"",@"SHT_NOTE"
	.sectionflags	@"SHF_NOTE_NV_TKINFO"
	.tkinfo
        /*0018*/ 	.word	0x00000002
        /*0030*/ 	.string	""
        /*0030*/ 	.string	"ptxas"
        /*0030*/ 	.string	"Cuda compilation tools, release 13.0, V13.0.88"
        /*0030*/ 	.string	"Build cuda_13.0.r13.0/compiler.36424714_0"
        /*0030*/ 	.string	"-arch sm_100 -m 64 "



//--------------------- .note.nv.cuinfo           --------------------------
	.section	.note.nv.cuinfo,"",@"SHT_NOTE"
	.sectionflags	@"SHF_NOTE_NV_CUINFO"
        /*0018*/ 	.short	0x0002
        /*001a*/ 	.short	0x0064
        /*001c*/ 	.short	0x0082
	.zero		2


//--------------------- .nv.info                  --------------------------
	.section	.nv.info,"",@"SHT_CUDA_INFO"
	.align	4


	//----- nvinfo : EIATTR_REGCOUNT
	.align		4
        /*0000*/ 	.byte	0x04, 0x2f
        /*0002*/ 	.short	(.L_1 - .L_0)
	.align		4
.L_0:
        /*0004*/ 	.word	index@(default_function_kernel_1)
        /*0008*/ 	.word	0x0000000a


	//----- nvinfo : EIATTR_FRAME_SIZE
	.align		4
.L_1:
        /*000c*/ 	.byte	0x04, 0x11
        /*000e*/ 	.short	(.L_3 - .L_2)
	.align		4
.L_2:
        /*0010*/ 	.word	index@(default_function_kernel_1)
        /*0014*/ 	.word	0x00000000


	//----- nvinfo : EIATTR_REGCOUNT
	.align		4
.L_3:
        /*0018*/ 	.byte	0x04, 0x2f
        /*001a*/ 	.short	(.L_5 - .L_4)
	.align		4
.L_4:
        /*001c*/ 	.word	index@(default_function_kernel)
        /*0020*/ 	.word	0x0000003f


	//----- nvinfo : EIATTR_FRAME_SIZE
	.align		4
.L_5:
        /*0024*/ 	.byte	0x04, 0x11
        /*0026*/ 	.short	(.L_7 - .L_6)
	.align		4
.L_6:
        /*0028*/ 	.word	index@(default_function_kernel)
        /*002c*/ 	.word	0x00000000


	//----- nvinfo : EIATTR_MIN_STACK_SIZE
	.align		4
.L_7:
        /*0030*/ 	.byte	0x04, 0x12
        /*0032*/ 	.short	(.L_9 - .L_8)
	.align		4
.L_8:
        /*0034*/ 	.word	index@(default_function_kernel)
        /*0038*/ 	.word	0x00000000


	//----- nvinfo : EIATTR_MIN_STACK_SIZE
	.align		4
.L_9:
        /*003c*/ 	.byte	0x04, 0x12
        /*003e*/ 	.short	(.L_11 - .L_10)
	.align		4
.L_10:
        /*0040*/ 	.word	index@(default_function_kernel_1)
        /*0044*/ 	.word	0x00000000
.L_11:


//--------------------- .nv.compat                --------------------------
	.section	.nv.compat,"",@"SHT_CUDA_COMPAT_INFO"
	.align	4
        /*0000*/ 	.byte	0x02, 0x09, 0x00, 0x00, 0x02, 0x02, 0x01, 0x00, 0x02, 0x05, 0x05, 0x00, 0x03, 0x07, 0x01, 0x01
        /*0010*/ 	.byte	0x02, 0x03, 0x00, 0x00, 0x02, 0x06, 0x01, 0x00, 0x04, 0x0b, 0x08, 0x00, 0x09, 0x00, 0x00, 0x00
        /*0020*/ 	.byte	0x00, 0x00, 0x00, 0x00


//--------------------- .nv.info.default_function_kernel --------------------------
	.section	.nv.info.default_function_kernel,"",@"SHT_CUDA_INFO"
	.sectionflags	@""
	.align	4


	//----- nvinfo : EIATTR_CUDA_API_VERSION
	.align		4
        /*0000*/ 	.byte	0x04, 0x37
        /*0002*/ 	.short	(.L_13 - .L_12)
.L_12:
        /*0004*/ 	.word	0x00000082


	//----- nvinfo : EIATTR_KPARAM_INFO
	.align		4
.L_13:
        /*0008*/ 	.byte	0x04, 0x17
        /*000a*/ 	.short	(.L_15 - .L_14)
.L_14:
        /*000c*/ 	.word	0x00000000
        /*0010*/ 	.short	0x0001
        /*0012*/ 	.short	0x0008
        /*0014*/ 	.byte	0x00, 0xf5, 0x21, 0x00


	//----- nvinfo : EIATTR_KPARAM_INFO
	.align		4
.L_15:
        /*0018*/ 	.byte	0x04, 0x17
        /*001a*/ 	.short	(.L_17 - .L_16)
.L_16:
        /*001c*/ 	.word	0x00000000
        /*0020*/ 	.short	0x0000
        /*0022*/ 	.short	0x0000
        /*0024*/ 	.byte	0x00, 0xf5, 0x21, 0x00


	//----- nvinfo : EIATTR_SPARSE_MMA_MASK
	.align		4
.L_17:
        /*0028*/ 	.byte	0x03, 0x50
        /*002a*/ 	.short	0x0000


	//----- nvinfo : EIATTR_MAXREG_COUNT
	.align		4
        /*002c*/ 	.byte	0x03, 0x1b
        /*002e*/ 	.short	0x00ff


	//----- nvinfo : EIATTR_MERCURY_ISA_VERSION
	.align		4
        /*0030*/ 	.byte	0x03, 0x5f
        /*0032*/ 	.short	0x0101


	//----- nvinfo : EIATTR_VRC_CTA_INIT_COUNT
	.align		4
        /*0034*/ 	.byte	0x02, 0x4a
	.zero		1
	.zero		1


	//----- nvinfo : EIATTR_EXIT_INSTR_OFFSETS
	.align		4
        /*0038*/ 	.byte	0x04, 0x1c
        /*003a*/ 	.short	(.L_19 - .L_18)


	//   ....[0]....
.L_18:
        /*003c*/ 	.word	0x000005d0


	//----- nvinfo : EIATTR_MAX_THREADS
	.align		4
.L_19:
        /*0040*/ 	.byte	0x04, 0x05
        /*0042*/ 	.short	(.L_21 - .L_20)
.L_20:
        /*0044*/ 	.word	0x0000000c
        /*0048*/ 	.word	0x00000001
        /*004c*/ 	.word	0x00000001


	//----- nvinfo : EIATTR_CBANK_PARAM_SIZE
	.align		4
.L_21:
        /*0050*/ 	.byte	0x03, 0x19
        /*0052*/ 	.short	0x0010


	//----- nvinfo : EIATTR_PARAM_CBANK
	.align		4
        /*0054*/ 	.byte	0x04, 0x0a
        /*0056*/ 	.short	(.L_23 - .L_22)
	.align		4
.L_22:
        /*0058*/ 	.word	index@(.nv.constant0.default_function_kernel)
        /*005c*/ 	.short	0x0380
        /*005e*/ 	.short	0x0010


	//----- nvinfo : EIATTR_SW_WAR
	.align		4
.L_23:
        /*0060*/ 	.byte	0x04, 0x36
        /*0062*/ 	.short	(.L_25 - .L_24)
.L_24:
        /*0064*/ 	.word	0x00000008
.L_25:


//--------------------- .nv.info.default_function_kernel_1 --------------------------
	.section	.nv.info.default_function_kernel_1,"",@"SHT_CUDA_INFO"
	.sectionflags	@""
	.align	4


	//----- nvinfo : EIATTR_CUDA_API_VERSION
	.align		4
        /*0000*/ 	.byte	0x04, 0x37
        /*0002*/ 	.short	(.L_27 - .L_26)
.L_26:
        /*0004*/ 	.word	0x00000082


	//----- nvinfo : EIATTR_KPARAM_INFO
	.align		4
.L_27:
        /*0008*/ 	.byte	0x04, 0x17
        /*000a*/ 	.short	(.L_29 - .L_28)
.L_28:
        /*000c*/ 	.word	0x00000000
        /*0010*/ 	.short	0x0001
        /*0012*/ 	.short	0x0008
        /*0014*/ 	.byte	0x00, 0xf5, 0x21, 0x00


	//----- nvinfo : EIATTR_KPARAM_INFO
	.align		4
.L_29:
        /*0018*/ 	.byte	0x04, 0x17
        /*001a*/ 	.short	(.L_31 - .L_30)
.L_30:
        /*001c*/ 	.word	0x00000000
        /*0020*/ 	.short	0x0000
        /*0022*/ 	.short	0x0000
        /*0024*/ 	.byte	0x00, 0xf5, 0x21, 0x00


	//----- nvinfo : EIATTR_SPARSE_MMA_MASK
	.align		4
.L_31:
        /*0028*/ 	.byte	0x03, 0x50
        /*002a*/ 	.short	0x0000


	//----- nvinfo : EIATTR_MAXREG_COUNT
	.align		4
        /*002c*/ 	.byte	0x03, 0x1b
        /*002e*/ 	.short	0x00ff


	//----- nvinfo : EIATTR_MERCURY_ISA_VERSION
	.align		4
        /*0030*/ 	.byte	0x03, 0x5f
        /*0032*/ 	.short	0x0101


	//----- nvinfo : EIATTR_VRC_CTA_INIT_COUNT
	.align		4
        /*0034*/ 	.byte	0x02, 0x4a
	.zero		1
	.zero		1


	//----- nvinfo : EIATTR_EXIT_INSTR_OFFSETS
	.align		4
        /*0038*/ 	.byte	0x04, 0x1c
        /*003a*/ 	.short	(.L_33 - .L_32)


	//   ....[0]....
.L_32:
        /*003c*/ 	.word	0x000000a0


	//----- nvinfo : EIATTR_MAX_THREADS
	.align		4
.L_33:
        /*0040*/ 	.byte	0x04, 0x05
        /*0042*/ 	.short	(.L_35 - .L_34)
.L_34:
        /*0044*/ 	.word	0x0000000c
        /*0048*/ 	.word	0x00000001
        /*004c*/ 	.word	0x00000001


	//----- nvinfo : EIATTR_CBANK_PARAM_SIZE
	.align		4
.L_35:
        /*0050*/ 	.byte	0x03, 0x19
        /*0052*/ 	.short	0x0010


	//----- nvinfo : EIATTR_PARAM_CBANK
	.align		4
        /*0054*/ 	.byte	0x04, 0x0a
        /*0056*/ 	.short	(.L_37 - .L_36)
	.align		4
.L_36:
        /*0058*/ 	.word	index@(.nv.constant0.default_function_kernel_1)
        /*005c*/ 	.short	0x0380
        /*005e*/ 	.short	0x0010


	//----- nvinfo : EIATTR_SW_WAR
	.align		4
.L_37:
        /*0060*/ 	.byte	0x04, 0x36
        /*0062*/ 	.short	(.L_39 - .L_38)
.L_38:
        /*0064*/ 	.word	0x00000008
.L_39:


//--------------------- .nv.callgraph             --------------------------
	.section	.nv.callgraph,"",@"SHT_CUDA_CALLGRAPH"
	.align	4
	.sectionentsize	8
	.align		4
        /*0000*/ 	.word	0x00000000
	.align		4
        /*0004*/ 	.word	0xffffffff
	.align		4
        /*0008*/ 	.word	0x00000000
	.align		4
        /*000c*/ 	.word	0xfffffffe
	.align		4
        /*0010*/ 	.word	0x00000000
	.align		4
        /*0014*/ 	.word	0xfffffffd
	.align		4
        /*0018*/ 	.word	0x00000000
	.align		4
        /*001c*/ 	.word	0xfffffffc


//--------------------- .text.default_function_kernel --------------------------
	.section	.text.default_function_kernel,"ax",@progbits
	.align	128
        .global         default_function_kernel
        .type           default_function_kernel,@function
        .size           default_function_kernel,(.L_x_2 - default_function_kernel)
        .other          default_function_kernel,@"STO_CUDA_ENTRY STV_DEFAULT"
default_function_kernel:
.text.default_function_kernel:
[----:B------:R-:W-:Y:S01]  /*0000*/  LDC R1, c[0x0][0x37c] ;  /* 0x0000df00ff017b82 */ /* 0x000fe20000000800 */
[----:B------:R-:W0:Y:S07]  /*0010*/  S2R R0, SR_TID.X ;  /* 0x0000000000007919 */ /* 0x000e2e0000002100 */
[----:B------:R-:W1:Y:S01]  /*0020*/  LDC.64 R2, c[0x0][0x388] ;  /* 0x0000e200ff027b82 */ /* 0x000e620000000a00 */
[----:B------:R-:W2:Y:S01]  /*0030*/  LDCU.64 UR4, c[0x0][0x358] ;  /* 0x00006b00ff0477ac */ /* 0x000ea20008000a00 */
[----:B0-----:R-:W-:-:S04]  /*0040*/  IMAD R5, R0, 0x2a, RZ ;  /* 0x0000002a00057824 */ /* 0x001fc800078e02ff */
[----:B-1----:R-:W-:-:S05]  /*0050*/  IMAD.WIDE.U32 R2, R5, 0x4, R2 ;  /* 0x0000000405027825 */ /* 0x002fca00078e0002 */
[----:B--2---:R-:W2:Y:S04]  /*0060*/  LDG.E.CONSTANT R29, desc[UR4][R2.64] ;  /* 0x00000004021d7981 */ /* 0x004ea8000c1e9900 */
[----:B------:R-:W3:Y:S04]  /*0070*/  LDG.E.CONSTANT R30, desc[UR4][R2.64+0x4] ;  /* 0x00000404021e7981 */ /* 0x000ee8000c1e9900 */
[----:B------:R-:W4:Y:S04]  /*0080*/  LDG.E.CONSTANT R32, desc[UR4][R2.64+0x8] ;  /* 0x0000080402207981 */ /* 0x000f28000c1e9900 */
[----:B------:R-:W5:Y:S04]  /*0090*/  LDG.E.CONSTANT R34, desc[UR4][R2.64+0xc] ;  /* 0x00000c0402227981 */ /* 0x000f68000c1e9900 */
        /* <DEDUP_REMOVED lines=37> */
[----:B------:R0:W5:Y:S02]  /*02f0*/  LDG.E.CONSTANT R4, desc[UR4][R2.64+0xa4] ;  /* 0x0000a40402047981 */ /* 0x000164000c1e9900 */
[----:B0-----:R-:W0:Y:S02]  /*0300*/  LDC.64 R2, c[0x0][0x380] ;  /* 0x0000e000ff027b82 */ /* 0x001e240000000a00 */
[----:B0-----:R-:W-:-:S04]  /*0310*/  IMAD.WIDE.U32 R2, R0, 0x4, R2 ;  /* 0x0000000400027825 */ /* 0x001fc800078e0002 */
[----:B--2---:R-:W-:-:S04]  /*0320*/  FADD R29, RZ, R29 ;  /* 0x0000001dff1d7221 */ /* 0x004fc80000000000 */
[----:B---3--:R-:W-:-:S04]  /*0330*/  FADD R29, R29, R30 ;  /* 0x0000001e1d1d7221 */ /* 0x008fc80000000000 */
[----:B----4-:R-:W-:-:S04]  /*0340*/  FADD R29, R29, R32 ;  /* 0x000000201d1d7221 */ /* 0x010fc80000000000 */
[----:B-----5:R-:W-:-:S04]  /*0350*/  FADD R29, R29, R34 ;  /* 0x000000221d1d7221 */ /* 0x020fc80000000000 */
[----:B------:R-:W-:-:S04]  /*0360*/  FADD R29, R29, R36 ;  /* 0x000000241d1d7221 */ /* 0x000fc80000000000 */
        /* <DEDUP_REMOVED lines=36> */
[----:B------:R-:W-:-:S05]  /*05b0*/  FADD R7, R7, R4 ;  /* 0x0000000407077221 */ /* 0x000fca0000000000 */
[----:B------:R-:W-:Y:S01]  /*05c0*/  STG.E desc[UR4][R2.64], R7 ;  /* 0x0000000702007986 */ /* 0x000fe2000c101904 */
[----:B------:R-:W-:Y:S05]  /*05d0*/  EXIT ;  /* 0x000000000000794d */ /* 0x000fea0003800000 */
.L_x_0:
[----:B------:R-:W-:-:S00]  /*05e0*/  BRA `(.L_x_0) ;  /* 0xfffffffc00fc7947 */ /* 0x000fc0000383ffff */
[----:B------:R-:W-:-:S00]  /*05f0*/  NOP ;  /* 0x0000000000007918 */ /* 0x000fc00000000000 */
        /* <DEDUP_REMOVED lines=8> */
.L_x_2:


//--------------------- .text.default_function_kernel_1 --------------------------
	.section	.text.default_function_kernel_1,"ax",@progbits
	.align	128
        .global         default_function_kernel_1
        .type           default_function_kernel_1,@function
        .size           default_function_kernel_1,(.L_x_3 - default_function_kernel_1)
        .other          default_function_kernel_1,@"STO_CUDA_ENTRY STV_DEFAULT"
default_function_kernel_1:
.text.default_function_kernel_1:
[----:B------:R-:W-:Y:S01]  /*0000*/  LDC R1, c[0x0][0x37c] ;  /* 0x0000df00ff017b82 */ /* 0x000fe20000000800 */
[----:B------:R-:W0:Y:S07]  /*0010*/  S2R R7, SR_TID.X ;  /* 0x0000000000077919 */ /* 0x000e2e0000002100 */
[----:B------:R-:W0:Y:S01]  /*0020*/  LDC.64 R2, c[0x0][0x388] ;  /* 0x0000e200ff027b82 */ /* 0x000e220000000a00 */
[----:B------:R-:W1:Y:S07]  /*0030*/  LDCU.64 UR4, c[0x0][0x358] ;  /* 0x00006b00ff0477ac */ /* 0x000e6e0008000a00 */
[----:B------:R-:W2:Y:S01]  /*0040*/  LDC.64 R4, c[0x0][0x380] ;  /* 0x0000e000ff047b82 */ /* 0x000ea20000000a00 */
[----:B0-----:R-:W-:-:S06]  /*0050*/  IMAD.WIDE.U32 R2, R7, 0x4, R2 ;  /* 0x0000000407027825 */ /* 0x001fcc00078e0002 */
[----:B-1----:R-:W3:Y:S01]  /*0060*/  LDG.E.CONSTANT R2, desc[UR4][R2.64] ;  /* 0x0000000402027981 */ /* 0x002ee2000c1e9900 */
[----:B--2---:R-:W-:-:S04]  /*0070*/  IMAD.WIDE.U32 R4, R7, 0x4, R4 ;  /* 0x0000000407047825 */ /* 0x004fc800078e0004 */
[----:B---3--:R-:W-:-:S05]  /*0080*/  FMUL R7, R2, 0.023809520527720451355 ;  /* 0x3cc30c2f02077820 */ /* 0x008fca0000400000 */
[----:B------:R-:W-:Y:S01]  /*0090*/  STG.E desc[UR4][R4.64], R7 ;  /* 0x0000000704007986 */ /* 0x000fe2000c101904 */
[----:B------:R-:W-:Y:S05]  /*00a0*/  EXIT ;  /* 0x000000000000794d */ /* 0x000fea0003800000 */
.L_x_1:
        /* <DEDUP_REMOVED lines=13> */
.L_x_3:


//--------------------- .nv.shared.reserved.0     --------------------------
	.section	.nv.shared.reserved.0,"aw",@nobits
	.weak		__nv_reservedSMEM_offset_0_alias
	.size		__nv_reservedSMEM_offset_0_alias, 0, 64
	.other		__nv_reservedSMEM_offset_0_alias,@"STO_CUDA_RESERVED_SHARED STV_DEFAULT"
__nv_reservedSMEM_offset_0_alias:
	.zero		0
	.zero		64


//--------------------- .nv.constant0.default_function_kernel --------------------------
	.section	.nv.constant0.default_function_kernel,"a",@progbits
	.sectionflags	@""
	.align	4
.nv.constant0.default_function_kernel:
	.zero		912


//--------------------- .nv.constant0.default_function_kernel_1 --------------------------
	.section	.nv.constant0.default_function_kernel_1,"a",@progbits
	.sectionflags	@""
	.align	4
.nv.constant0.default_function_kernel_1:
	.zero		912


//--------------------- SYMBOLS --------------------------

	.type		.nv.reservedSmem.offset0,@object
	.size		.nv.reservedSmem.offset0,0x4
